	.headerflags	@"EF_CUDA_TEXMODE_UNIFIED EF_CUDA_64BIT_ADDRESS EF_CUDA_ACCELERATORS EF_CUDA_SM90 EF_CUDA_VIRTUAL_SM(EF_CUDA_SM90)"
	.elftype	@"ET_EXEC"


//--------------------- .nv.info                  --------------------------
	.section	.nv.info,"",@"SHT_CUDA_INFO"
	.align	4


	//----- nvinfo : EIATTR_REGCOUNT
	.align		4
        /*0000*/ 	.byte	0x04, 0x2f
        /*0002*/ 	.short	(.L_1 - .L_0)
	.align		4
.L_0:
        /*0004*/ 	.word	index@(triton_per_fused_abs_mean_sub_13)
        /*0008*/ 	.word	0x0000000e


	//----- nvinfo : EIATTR_MIN_STACK_SIZE
	.align		4
.L_1:
        /*000c*/ 	.byte	0x04, 0x12
        /*000e*/ 	.short	(.L_3 - .L_2)
	.align		4
.L_2:
        /*0010*/ 	.word	index@(triton_per_fused_abs_mean_sub_13)
        /*0014*/ 	.word	0x00000000


	//----- nvinfo : EIATTR_FRAME_SIZE
	.align		4
.L_3:
        /*0018*/ 	.byte	0x04, 0x11
        /*001a*/ 	.short	(.L_5 - .L_4)
	.align		4
.L_4:
        /*001c*/ 	.word	index@(triton_per_fused_abs_mean_sub_13)
        /*0020*/ 	.word	0x00000000


	//----- nvinfo : EIATTR_MIN_STACK_SIZE
	.align		4
.L_5:
        /*0024*/ 	.byte	0x04, 0x12
        /*0026*/ 	.short	(.L_7 - .L_6)
	.align		4
.L_6:
        /*0028*/ 	.word	index@(triton_per_fused_abs_mean_sub_13)
        /*002c*/ 	.word	0x00000000
.L_7:


//--------------------- .nv.info.triton_per_fused_abs_mean_sub_13 --------------------------
	.section	.nv.info.triton_per_fused_abs_mean_sub_13,"",@"SHT_CUDA_INFO"
	.sectionflags	@""
	.align	4


	//----- nvinfo : EIATTR_CUDA_API_VERSION
	.align		4
        /*0000*/ 	.byte	0x04, 0x37
        /*0002*/ 	.short	(.L_9 - .L_8)
.L_8:
        /*0004*/ 	.word	0x0000007c


	//----- nvinfo : EIATTR_KPARAM_INFO
	.align		4
.L_9:
        /*0008*/ 	.byte	0x04, 0x17
        /*000a*/ 	.short	(.L_11 - .L_10)
.L_10:
        /*000c*/ 	.word	0x00000000
        /*0010*/ 	.short	0x0003
        /*0012*/ 	.short	0x0014
        /*0014*/ 	.byte	0x00, 0xf0, 0x11, 0x00


	//----- nvinfo : EIATTR_KPARAM_INFO
	.align		4
.L_11:
        /*0018*/ 	.byte	0x04, 0x17
        /*001a*/ 	.short	(.L_13 - .L_12)
.L_12:
        /*001c*/ 	.word	0x00000000
        /*0020*/ 	.short	0x0002
        /*0022*/ 	.short	0x0010
        /*0024*/ 	.byte	0x00, 0xf0, 0x11, 0x00


	//----- nvinfo : EIATTR_KPARAM_INFO
	.align		4
.L_13:
        /*0028*/ 	.byte	0x04, 0x17
        /*002a*/ 	.short	(.L_15 - .L_14)
.L_14:
        /*002c*/ 	.word	0x00000000
        /*0030*/ 	.short	0x0001
        /*0032*/ 	.short	0x0008
        /*0034*/ 	.byte	0x00, 0xf4, 0x21, 0x00


	//----- nvinfo : EIATTR_KPARAM_INFO
	.align		4
.L_15:
        /*0038*/ 	.byte	0x04, 0x17
        /*003a*/ 	.short	(.L_17 - .L_16)
.L_16:
        /*003c*/ 	.word	0x00000000
        /*0040*/ 	.short	0x0000
        /*0042*/ 	.short	0x0000
        /*0044*/ 	.byte	0x00, 0xf4, 0x21, 0x00


	//----- nvinfo : EIATTR_SPARSE_MMA_MASK
	.align		4
.L_17:
        /*0048*/ 	.byte	0x03, 0x50
        /*004a*/ 	.short	0x0000


	//----- nvinfo : EIATTR_MAXREG_COUNT
	.align		4
        /*004c*/ 	.byte	0x03, 0x1b
        /*004e*/ 	.short	0x00ff


	//----- nvinfo : EIATTR_COOP_GROUP_MASK_REGIDS
	.align		4
        /*0050*/ 	.byte	0x04, 0x29
        /*0052*/ 	.short	(.L_19 - .L_18)


	//   ....[0]....
.L_18:
        /*0054*/ 	.word	0xffffffff


	//   ....[1]....
        /*0058*/ 	.word	0xffffffff


	//   ....[2]....
        /*005c*/ 	.word	0xffffffff


	//   ....[3]....
        /*0060*/ 	.word	0xffffffff


	//   ....[4]....
        /*0064*/ 	.word	0xffffffff


	//   ....[5]....
        /*0068*/ 	.word	0xffffffff


	//----- nvinfo : EIATTR_COOP_GROUP_INSTR_OFFSETS
	.align		4
.L_19:
        /*006c*/ 	.byte	0x04, 0x28
        /*006e*/ 	.short	(.L_21 - .L_20)


	//   ....[0]....
.L_20:
        /*0070*/ 	.word	0x00000150


	//   ....[1]....
        /*0074*/ 	.word	0x00000170


	//   ....[2]....
        /*0078*/ 	.word	0x000001a0


	//   ....[3]....
        /*007c*/ 	.word	0x000001c0


	//   ....[4]....
        /*0080*/ 	.word	0x000001e0


	//   ....[5]....
        /*0084*/ 	.word	0x00000280


	//----- nvinfo : EIATTR_EXIT_INSTR_OFFSETS
	.align		4
.L_21:
        /*0088*/ 	.byte	0x04, 0x1c
        /*008a*/ 	.short	(.L_23 - .L_22)


	//   ....[0]....
.L_22:
        /*008c*/ 	.word	0x000002c0


	//   ....[1]....
        /*0090*/ 	.word	0x00000310


	//----- nvinfo : EIATTR_REQNTID
	.align		4
.L_23:
        /*0094*/ 	.byte	0x04, 0x10
        /*0096*/ 	.short	(.L_25 - .L_24)
.L_24:
        /*0098*/ 	.word	0x00000040
        /*009c*/ 	.word	0x00000001
        /*00a0*/ 	.word	0x00000001


	//----- nvinfo : EIATTR_CBANK_PARAM_SIZE
	.align		4
.L_25:
        /*00a4*/ 	.byte	0x03, 0x19
        /*00a6*/ 	.short	0x0018


	//----- nvinfo : EIATTR_PARAM_CBANK
	.align		4
        /*00a8*/ 	.byte	0x04, 0x0a
        /*00aa*/ 	.short	(.L_27 - .L_26)
	.align		4
.L_26:
        /*00ac*/ 	.word	index@(.nv.constant0.triton_per_fused_abs_mean_sub_13)
        /*00b0*/ 	.short	0x0210
        /*00b2*/ 	.short	0x0018


	//----- nvinfo : EIATTR_SW_WAR
	.align		4
.L_27:
        /*00b4*/ 	.byte	0x04, 0x36
        /*00b6*/ 	.short	(.L_29 - .L_28)
.L_28:
        /*00b8*/ 	.word	0x00000008
.L_29:


//--------------------- .nv.callgraph             --------------------------
	.section	.nv.callgraph,"",@"SHT_CUDA_CALLGRAPH"
	.align	4
	.sectionentsize	8
	.align		4
        /*0000*/ 	.word	0x00000000
	.align		4
        /*0004*/ 	.word	0xffffffff
	.align		4
        /*0008*/ 	.word	0x00000000
	.align		4
        /*000c*/ 	.word	0xfffffffe
	.align		4
        /*0010*/ 	.word	0x00000000
	.align		4
        /*0014*/ 	.word	0xfffffffd
	.align		4
        /*0018*/ 	.word	0x00000000
	.align		4
        /*001c*/ 	.word	0xfffffffc


//--------------------- .text.triton_per_fused_abs_mean_sub_13 --------------------------
	.section	.text.triton_per_fused_abs_mean_sub_13,"ax",@progbits
	.sectionflags	@"SHF_BARRIERS=1"
	.align	128
        .global         triton_per_fused_abs_mean_sub_13
        .type           triton_per_fused_abs_mean_sub_13,@function
        .size           triton_per_fused_abs_mean_sub_13,(.L_x_1 - triton_per_fused_abs_mean_sub_13)
        .other          triton_per_fused_abs_mean_sub_13,@"STO_CUDA_ENTRY STV_DEFAULT"
triton_per_fused_abs_mean_sub_13:
.text.triton_per_fused_abs_mean_sub_13:
[----:B------:R-:W0:Y:S02]  /*0000*/  LDC R1, c[0x0][0x28] ;  /* 0x00000a00ff017b82 */ /* 0x000e240000000800 */
[----:B------:R-:W1:Y:S01]  /*0010*/  S2R R10, SR_TID.X ;  /* 0x00000000000a7919 */ /* 0x000e620000002100 */
[----:B------:R-:W2:Y:S01]  /*0020*/  LDC.64 R2, c[0x0][0x210] ;  /* 0x00008400ff027b82 */ /* 0x000ea20000000a00 */
[----:B------:R-:W-:Y:S01]  /*0030*/  ULDC.64 UR6, c[0x0][0x208] ;  /* 0x0000820000067ab9 */ /* 0x000fe20000000a00 */
[----:B------:R-:W3:Y:S01]  /*0040*/  S2R R0, SR_CTAID.X ;  /* 0x0000000000007919 */ /* 0x000ee20000002500 */
[----:B-1----:R-:W-:Y:S01]  /*0050*/  IMAD.SHL.U32 R4, R10, 0x40, RZ ;  /* 0x000000400a047824 */ /* 0x002fe200078e00ff */
[----:B---3--:R-:W-:-:S04]  /*0060*/  ISETP.GE.AND P0, PT, R0, 0x40, PT ;  /* 0x000000400000780c */ /* 0x008fc80003f06270 */
[----:B------:R-:W-:Y:S01]  /*0070*/  LOP3.LUT R5, R4, 0xfc0, RZ, 0xc0, !PT ;  /* 0x00000fc004057812 */ /* 0x000fe200078ec0ff */
[----:B------:R-:W-:-:S04]  /*0080*/  IMAD.MOV.U32 R4, RZ, RZ, RZ ;  /* 0x000000ffff047224 */ /* 0x000fc800078e00ff */
[----:B------:R-:W-:-:S04]  /*0090*/  IMAD.IADD R5, R5, 0x1, R0 ;  /* 0x0000000105057824 */ /* 0x000fc800078e0200 */
[----:B--2---:R-:W-:-:S05]  /*00a0*/  IMAD.WIDE R2, R5, 0x4, R2 ;  /* 0x0000000405027825 */ /* 0x004fca00078e0202 */
[----:B------:R1:W2:Y:S01]  /*00b0*/  @!P0 LDG.E R4, desc[UR6][R2.64] ;  /* 0x0000000602048981 */ /* 0x0002a2000c1e1900 */
[----:B------:R-:W3:Y:S01]  /*00c0*/  S2UR UR5, SR_CgaCtaId ;  /* 0x00000000000579c3 */ /* 0x000ee20000008800 */
[----:B------:R-:W-:Y:S01]  /*00d0*/  UMOV UR4, 0x400 ;  /* 0x0000040000047882 */ /* 0x000fe20000000000 */
[----:B------:R-:W-:Y:S02]  /*00e0*/  ISETP.GE.AND P1, PT, R10, 0x2, PT ;  /* 0x000000020a00780c */ /* 0x000fe40003f26270 */
[----:B-1----:R-:W-:-:S04]  /*00f0*/  SHF.R.U32.HI R2, RZ, 0x3, R10 ;  /* 0x00000003ff027819 */ /* 0x002fc8000001160a */
[----:B------:R-:W-:Y:S01]  /*0100*/  LOP3.LUT R2, R2, 0x4, RZ, 0xc0, !PT ;  /* 0x0000000402027812 */ /* 0x000fe200078ec0ff */
[----:B---3--:R-:W-:Y:S01]  /*0110*/  UPRMT UR4, UR5, 0x654, UR4 ;  /* 0x0000065405047896 */ /* 0x008fe20008000004 */
[----:B--2---:R-:W-:-:S04]  /*0120*/  SEL R4, R4, RZ, !P0 ;  /* 0x000000ff04047207 */ /* 0x004fc80004000000 */
[----:B------:R-:W-:Y:S02]  /*0130*/  FSEL R4, R4, RZ, !P0 ;  /* 0x000000ff04047208 */ /* 0x000fe40004000000 */
[----:B------:R-:W-:-:S03]  /*0140*/  LOP3.LUT P0, RZ, R10, 0x1f, RZ, 0xc0, !PT ;  /* 0x0000001f0aff7812 */ /* 0x000fc6000780c0ff */
[----:B------:R-:W1:Y:S02]  /*0150*/  SHFL.BFLY PT, R5, R4, 0x10, 0x1f ;  /* 0x0e001f0004057f89 */ /* 0x000e6400000e0000 */
[----:B-1----:R-:W-:-:S05]  /*0160*/  FADD R5, R4, R5 ;  /* 0x0000000504057221 */ /* 0x002fca0000000000 */
[----:B------:R-:W1:Y:S02]  /*0170*/  SHFL.BFLY PT, R6, R5, 0x8, 0x1f ;  /* 0x0d001f0005067f89 */ /* 0x000e6400000e0000 */
[----:B-1----:R-:W-:Y:S01]  /*0180*/  FADD R6, R5, R6 ;  /* 0x0000000605067221 */ /* 0x002fe20000000000 */
[----:B------:R-:W-:-:S04]  /*0190*/  LOP3.LUT R5, R10, 0x1, RZ, 0xc0, !PT ;  /* 0x000000010a057812 */ /* 0x000fc800078ec0ff */
[----:B------:R-:W1:Y:S02]  /*01a0*/  SHFL.BFLY PT, R7, R6, 0x4, 0x1f ;  /* 0x0c801f0006077f89 */ /* 0x000e6400000e0000 */
[----:B-1----:R-:W-:-:S05]  /*01b0*/  FADD R7, R6, R7 ;  /* 0x0000000706077221 */ /* 0x002fca0000000000 */
[----:B------:R-:W1:Y:S02]  /*01c0*/  SHFL.BFLY PT, R8, R7, 0x2, 0x1f ;  /* 0x0c401f0007087f89 */ /* 0x000e6400000e0000 */
[----:B-1----:R-:W-:-:S05]  /*01d0*/  FADD R8, R7, R8 ;  /* 0x0000000807087221 */ /* 0x002fca0000000000 */
[----:B------:R-:W1:Y:S02]  /*01e0*/  SHFL.BFLY PT, R3, R8, 0x1, 0x1f ;  /* 0x0c201f0008037f89 */ /* 0x000e6400000e0000 */
[----:B-1----:R-:W-:Y:S01]  /*01f0*/  FADD R11, R8, R3 ;  /* 0x00000003080b7221 */ /* 0x002fe20000000000 */
[----:B------:R-:W-:-:S04]  /*0200*/  LEA R3, R10, UR4, 0x2 ;  /* 0x000000040a037c11 */ /* 0x000fc8000f8e10ff */
[----:B------:R-:W-:Y:S01]  /*0210*/  @!P0 STS [R2+UR4], R11 ;  /* 0x0000000b02008988 */ /* 0x000fe20008000804 */
[----:B------:R-:W-:Y:S01]  /*0220*/  BAR.SYNC.DEFER_BLOCKING 0x0 ;  /* 0x0000000000007b1d */ /* 0x000fe20000010000 */
[----:B------:R-:W-:-:S04]  /*0230*/  ISETP.NE.U32.AND P0, PT, R5, 0x1, PT ;  /* 0x000000010500780c */ /* 0x000fc80003f05070 */
[C---:B------:R-:W-:Y:S01]  /*0240*/  ISETP.LT.AND P0, PT, R10.reuse, 0x2, P0 ;  /* 0x000000020a00780c */ /* 0x040fe20000701270 */
[----:B------:R-:W1:Y:S01]  /*0250*/  @!P1 LDS R9, [R3] ;  /* 0x0000000003099984 */ /* 0x000e620000000800 */
[----:B------:R-:W-:-:S04]  /*0260*/  LOP3.LUT P1, RZ, R10, 0x3f, RZ, 0xc0, !PT ;  /* 0x0000003f0aff7812 */ /* 0x000fc8000782c0ff */
[----:B------:R-:W-:Y:S01]  /*0270*/  ISETP.LT.AND P1, PT, R0, 0x40, !P1 ;  /* 0x000000400000780c */ /* 0x000fe20004f21270 */
[----:B-1----:R-:W1:Y:S02]  /*0280*/  SHFL.BFLY PT, R4, R9, 0x1, 0x1f ;  /* 0x0c201f0009047f89 */ /* 0x002e6400000e0000 */
[----:B-1----:R-:W-:-:S05]  /*0290*/  FADD R4, R9, R4 ;  /* 0x0000000409047221 */ /* 0x002fca0000000000 */
[----:B------:R1:W-:Y:S01]  /*02a0*/  @P0 STS [R3], R4 ;  /* 0x0000000403000388 */ /* 0x0003e20000000800 */
[----:B------:R-:W-:Y:S06]  /*02b0*/  BAR.SYNC.DEFER_BLOCKING 0x0 ;  /* 0x0000000000007b1d */ /* 0x000fec0000010000 */
[----:B-1----:R-:W-:Y:S05]  /*02c0*/  @!P1 EXIT ;  /* 0x000000000000994d */ /* 0x002fea0003800000 */
[----:B------:R-:W0:Y:S01]  /*02d0*/  LDS R5, [UR4] ;  /* 0x00000004ff057984 */ /* 0x000e220008000800 */
[----:B------:R-:W1:Y:S02]  /*02e0*/  LDC.64 R2, c[0x0][0x218] ;  /* 0x00008600ff027b82 */ /* 0x000e640000000a00 */
[----:B-1----:R-:W-:-:S05]  /*02f0*/  IMAD.WIDE R2, R0, 0x4, R2 ;  /* 0x0000000400027825 */ /* 0x002fca00078e0202 */
[----:B0-----:R-:W-:Y:S01]  /*0300*/  STG.E desc[UR6][R2.64], R5 ;  /* 0x0000000502007986 */ /* 0x001fe2000c101906 */
[----:B------:R-:W-:Y:S05]  /*0310*/  EXIT ;  /* 0x000000000000794d */ /* 0x000fea0003800000 */
.L_x_0:
[----:B------:R-:W-:-:S00]  /*0320*/  BRA `(.L_x_0) ;  /* 0xfffffffc00fc7947 */ /* 0x000fc0000383ffff */
[----:B------:R-:W-:-:S00]  /*0330*/  NOP ;  /* 0x0000000000007918 */ /* 0x000fc00000000000 */
        /* <DEDUP_REMOVED lines=12> */
.L_x_1:


//--------------------- .nv.shared.triton_per_fused_abs_mean_sub_13 --------------------------
	.section	.nv.shared.triton_per_fused_abs_mean_sub_13,"aw",@nobits
	.sectionflags	@""
	.align	16
	.zero		1024


//--------------------- .nv.constant0.triton_per_fused_abs_mean_sub_13 --------------------------
	.section	.nv.constant0.triton_per_fused_abs_mean_sub_13,"a",@progbits
	.sectionflags	@""
	.align	4
.nv.constant0.triton_per_fused_abs_mean_sub_13:
	.zero		552
